	.headerflags	@"EF_CUDA_TEXMODE_UNIFIED EF_CUDA_64BIT_ADDRESS EF_CUDA_ACCELERATORS EF_CUDA_SM90 EF_CUDA_VIRTUAL_SM(EF_CUDA_SM90)"
	.elftype	@"ET_EXEC"


//--------------------- .nv.info                  --------------------------
	.section	.nv.info,"",@"SHT_CUDA_INFO"
	.align	4


	//----- nvinfo : EIATTR_REGCOUNT
	.align		4
        /*0000*/ 	.byte	0x04, 0x2f
        /*0002*/ 	.short	(.L_3 - .L_2)
	.align		4
.L_2:
        /*0004*/ 	.word	index@(triton_poi_fused__native_batch_norm_legit_no_training_convolution_relu_5)
        /*0008*/ 	.word	0x0000001a


	//----- nvinfo : EIATTR_MIN_STACK_SIZE
	.align		4
.L_3:
        /*000c*/ 	.byte	0x04, 0x12
        /*000e*/ 	.short	(.L_5 - .L_4)
	.align		4
.L_4:
        /*0010*/ 	.word	index@(triton_poi_fused__native_batch_norm_legit_no_training_convolution_relu_5)
        /*0014*/ 	.word	0x00000000


	//----- nvinfo : EIATTR_FRAME_SIZE
	.align		4
.L_5:
        /*0018*/ 	.byte	0x04, 0x11
        /*001a*/ 	.short	(.L_7 - .L_6)
	.align		4
.L_6:
        /*001c*/ 	.word	index@(triton_poi_fused__native_batch_norm_legit_no_training_convolution_relu_5)
        /*0020*/ 	.word	0x00000000


	//----- nvinfo : EIATTR_MIN_STACK_SIZE
	.align		4
.L_7:
        /*0024*/ 	.byte	0x04, 0x12
        /*0026*/ 	.short	(.L_9 - .L_8)
	.align		4
.L_8:
        /*0028*/ 	.word	index@(triton_poi_fused__native_batch_norm_legit_no_training_convolution_relu_5)
        /*002c*/ 	.word	0x00000000
.L_9:


//--------------------- .nv.info.triton_poi_fused__native_batch_norm_legit_no_training_convolution_relu_5 --------------------------
	.section	.nv.info.triton_poi_fused__native_batch_norm_legit_no_training_convolution_relu_5,"",@"SHT_CUDA_INFO"
	.sectionflags	@""
	.align	4


	//----- nvinfo : EIATTR_CUDA_API_VERSION
	.align		4
        /*0000*/ 	.byte	0x04, 0x37
        /*0002*/ 	.short	(.L_11 - .L_10)
.L_10:
        /*0004*/ 	.word	0x0000007c


	//----- nvinfo : EIATTR_KPARAM_INFO
	.align		4
.L_11:
        /*0008*/ 	.byte	0x04, 0x17
        /*000a*/ 	.short	(.L_13 - .L_12)
.L_12:
        /*000c*/ 	.word	0x00000000
        /*0010*/ 	.short	0x0007
        /*0012*/ 	.short	0x0038
        /*0014*/ 	.byte	0x00, 0xf0, 0x11, 0x00


	//----- nvinfo : EIATTR_KPARAM_INFO
	.align		4
.L_13:
        /*0018*/ 	.byte	0x04, 0x17
        /*001a*/ 	.short	(.L_15 - .L_14)
.L_14:
        /*001c*/ 	.word	0x00000000
        /*0020*/ 	.short	0x0006
        /*0022*/ 	.short	0x0030
        /*0024*/ 	.byte	0x00, 0xf4, 0x21, 0x00


	//----- nvinfo : EIATTR_KPARAM_INFO
	.align		4
.L_15:
        /*0028*/ 	.byte	0x04, 0x17
        /*002a*/ 	.short	(.L_17 - .L_16)
.L_16:
        /*002c*/ 	.word	0x00000000
        /*0030*/ 	.short	0x0005
        /*0032*/ 	.short	0x0028
        /*0034*/ 	.byte	0x00, 0xf4, 0x21, 0x00


	//----- nvinfo : EIATTR_KPARAM_INFO
	.align		4
.L_17:
        /*0038*/ 	.byte	0x04, 0x17
        /*003a*/ 	.short	(.L_19 - .L_18)
.L_18:
        /*003c*/ 	.word	0x00000000
        /*0040*/ 	.short	0x0004
        /*0042*/ 	.short	0x0020
        /*0044*/ 	.byte	0x00, 0xf4, 0x21, 0x00


	//----- nvinfo : EIATTR_KPARAM_INFO
	.align		4
.L_19:
        /*0048*/ 	.byte	0x04, 0x17
        /*004a*/ 	.short	(.L_21 - .L_20)
.L_20:
        /*004c*/ 	.word	0x00000000
        /*0050*/ 	.short	0x0003
        /*0052*/ 	.short	0x0018
        /*0054*/ 	.byte	0x00, 0xf4, 0x21, 0x00


	//----- nvinfo : EIATTR_KPARAM_INFO
	.align		4
.L_21:
        /*0058*/ 	.byte	0x04, 0x17
        /*005a*/ 	.short	(.L_23 - .L_22)
.L_22:
        /*005c*/ 	.word	0x00000000
        /*0060*/ 	.short	0x0002
        /*0062*/ 	.short	0x0010
        /*0064*/ 	.byte	0x00, 0xf4, 0x21, 0x00


	//----- nvinfo : EIATTR_KPARAM_INFO
	.align		4
.L_23:
        /*0068*/ 	.byte	0x04, 0x17
        /*006a*/ 	.short	(.L_25 - .L_24)
.L_24:
        /*006c*/ 	.word	0x00000000
        /*0070*/ 	.short	0x0001
        /*0072*/ 	.short	0x0008
        /*0074*/ 	.byte	0x00, 0xf4, 0x21, 0x00


	//----- nvinfo : EIATTR_KPARAM_INFO
	.align		4
.L_25:
        /*0078*/ 	.byte	0x04, 0x17
        /*007a*/ 	.short	(.L_27 - .L_26)
.L_26:
        /*007c*/ 	.word	0x00000000
        /*0080*/ 	.short	0x0000
        /*0082*/ 	.short	0x0000
        /*0084*/ 	.byte	0x00, 0xf4, 0x21, 0x00


	//----- nvinfo : EIATTR_SPARSE_MMA_MASK
	.align		4
.L_27:
        /*0088*/ 	.byte	0x03, 0x50
        /*008a*/ 	.short	0x0000


	//----- nvinfo : EIATTR_MAXREG_COUNT
	.align		4
        /*008c*/ 	.byte	0x03, 0x1b
        /*008e*/ 	.short	0x00ff


	//----- nvinfo : EIATTR_EXIT_INSTR_OFFSETS
	.align		4
        /*0090*/ 	.byte	0x04, 0x1c
        /*0092*/ 	.short	(.L_29 - .L_28)


	//   ....[0]....
.L_28:
        /*0094*/ 	.word	0x00000480


	//----- nvinfo : EIATTR_REQNTID
	.align		4
.L_29:
        /*0098*/ 	.byte	0x04, 0x10
        /*009a*/ 	.short	(.L_31 - .L_30)
.L_30:
        /*009c*/ 	.word	0x00000080
        /*00a0*/ 	.word	0x00000001
        /*00a4*/ 	.word	0x00000001


	//----- nvinfo : EIATTR_CBANK_PARAM_SIZE
	.align		4
.L_31:
        /*00a8*/ 	.byte	0x03, 0x19
        /*00aa*/ 	.short	0x003c


	//----- nvinfo : EIATTR_PARAM_CBANK
	.align		4
        /*00ac*/ 	.byte	0x04, 0x0a
        /*00ae*/ 	.short	(.L_33 - .L_32)
	.align		4
.L_32:
        /*00b0*/ 	.word	index@(.nv.constant0.triton_poi_fused__native_batch_norm_legit_no_training_convolution_relu_5)
        /*00b4*/ 	.short	0x0210
        /*00b6*/ 	.short	0x003c


	//----- nvinfo : EIATTR_SW_WAR
	.align		4
.L_33:
        /*00b8*/ 	.byte	0x04, 0x36
        /*00ba*/ 	.short	(.L_35 - .L_34)
.L_34:
        /*00bc*/ 	.word	0x00000008
.L_35:


//--------------------- .nv.callgraph             --------------------------
	.section	.nv.callgraph,"",@"SHT_CUDA_CALLGRAPH"
	.align	4
	.sectionentsize	8
	.align		4
        /*0000*/ 	.word	0x00000000
	.align		4
        /*0004*/ 	.word	0xffffffff
	.align		4
        /*0008*/ 	.word	0x00000000
	.align		4
        /*000c*/ 	.word	0xfffffffe
	.align		4
        /*0010*/ 	.word	0x00000000
	.align		4
        /*0014*/ 	.word	0xfffffffd
	.align		4
        /*0018*/ 	.word	0x00000000
	.align		4
        /*001c*/ 	.word	0xfffffffc


//--------------------- .nv.constant4             --------------------------
	.section	.nv.constant4,"a",@progbits
	.align	8
	.align		8
.nv.constant4:
        /*0000*/ 	.dword	_$_str
	.align		8
        /*0008*/ 	.dword	_$_str_$_2


//--------------------- .text.triton_poi_fused__native_batch_norm_legit_no_training_convolution_relu_5 --------------------------
	.section	.text.triton_poi_fused__native_batch_norm_legit_no_training_convolution_relu_5,"ax",@progbits
	.align	128
        .global         triton_poi_fused__native_batch_norm_legit_no_training_convolution_relu_5
        .type           triton_poi_fused__native_batch_norm_legit_no_training_convolution_relu_5,@function
        .size           triton_poi_fused__native_batch_norm_legit_no_training_convolution_relu_5,(.L_x_1 - triton_poi_fused__native_batch_norm_legit_no_training_convolution_relu_5)
        .other          triton_poi_fused__native_batch_norm_legit_no_training_convolution_relu_5,@"STO_CUDA_ENTRY STV_DEFAULT"
triton_poi_fused__native_batch_norm_legit_no_training_convolution_relu_5:
.text.triton_poi_fused__native_batch_norm_legit_no_training_convolution_relu_5:
[----:B------:R-:W-:Y:S01]  /*0000*/  LDC R1, c[0x0][0x28] ;  /* 0x00000a00ff017b82 */ /* 0x000fe20000000800 */
[----:B------:R-:W1:Y:S07]  /*0010*/  S2R R0, SR_TID.X ;  /* 0x0000000000007919 */ /* 0x000e6e0000002100 */
[----:B------:R-:W2:Y:S01]  /*0020*/  LDC.64 R20, c[0x0][0x228] ;  /* 0x00008a00ff147b82 */ /* 0x000ea20000000a00 */
[----:B------:R-:W-:Y:S01]  /*0030*/  ULDC.64 UR4, c[0x0][0x208] ;  /* 0x0000820000047ab9 */ /* 0x000fe20000000a00 */
[----:B------:R-:W3:Y:S06]  /*0040*/  S2R R5, SR_CTAID.X ;  /* 0x0000000000057919 */ /* 0x000eec0000002500 */
[----:B------:R-:W4:Y:S08]  /*0050*/  LDC.64 R16, c[0x0][0x218] ;  /* 0x00008600ff107b82 */ /* 0x000f300000000a00 */
[----:B------:R-:W5:Y:S08]  /*0060*/  LDC.64 R18, c[0x0][0x220] ;  /* 0x00008800ff127b82 */ /* 0x000f700000000a00 */
[----:B------:R-:W4:Y:S01]  /*0070*/  LDC.64 R12, c[0x0][0x230] ;  /* 0x00008c00ff0c7b82 */ /* 0x000f220000000a00 */
[----:B-1----:R-:W-:-:S07]  /*0080*/  SHF.L.U32 R0, R0, 0x2, RZ ;  /* 0x0000000200007819 */ /* 0x002fce00000006ff */
[----:B------:R-:W1:Y:S01]  /*0090*/  LDC.64 R8, c[0x0][0x238] ;  /* 0x00008e00ff087b82 */ /* 0x000e620000000a00 */
[----:B---3--:R-:W-:Y:S02]  /*00a0*/  SHF.R.S32.HI R3, RZ, 0x16, R5 ;  /* 0x00000016ff037819 */ /* 0x008fe40000011405 */
[----:B------:R-:W-:Y:S02]  /*00b0*/  LOP3.LUT R0, R0, 0x1fc, RZ, 0xc0, !PT ;  /* 0x000001fc00007812 */ /* 0x000fe400078ec0ff */
[----:B------:R-:W-:Y:S02]  /*00c0*/  SGXT R3, R3, 0x1 ;  /* 0x000000010303781a */ /* 0x000fe40000000200 */
[----:B------:R-:W-:-:S04]  /*00d0*/  LEA R0, R5, R0, 0x9 ;  /* 0x0000000005007211 */ /* 0x000fc800078e48ff */
[----:B------:R-:W-:-:S04]  /*00e0*/  LEA.HI R3, R3, R0, RZ, 0x6 ;  /* 0x0000000003037211 */ /* 0x000fc800078f30ff */
[--C-:B------:R-:W-:Y:S02]  /*00f0*/  SHF.R.S32.HI R15, RZ, 0x6, R3.reuse ;  /* 0x00000006ff0f7819 */ /* 0x100fe40000011403 */
[----:B------:R-:W-:-:S04]  /*0100*/  SHF.R.S32.HI R2, RZ, 0x1f, R3 ;  /* 0x0000001fff027819 */ /* 0x000fc80000011403 */
[----:B------:R-:W-:-:S04]  /*0110*/  LEA.HI R2, R2, R15, RZ, 0x8 ;  /* 0x0000000f02027211 */ /* 0x000fc800078f40ff */
[----:B------:R-:W-:-:S04]  /*0120*/  LOP3.LUT R2, R2, 0xffffff00, RZ, 0xc0, !PT ;  /* 0xffffff0002027812 */ /* 0x000fc800078ec0ff */
[----:B------:R-:W-:Y:S02]  /*0130*/  IADD3 R15, R15, -R2, RZ ;  /* 0x800000020f0f7210 */ /* 0x000fe40007ffe0ff */
[----:B------:R-:W3:Y:S03]  /*0140*/  LDC.64 R2, c[0x0][0x210] ;  /* 0x00008400ff027b82 */ /* 0x000ee60000000a00 */
[----:B--2---:R-:W-:-:S05]  /*0150*/  IMAD.WIDE R20, R15, 0x4, R20 ;  /* 0x000000040f147825 */ /* 0x004fca00078e0214 */
[----:B------:R2:W2:Y:S01]  /*0160*/  LDG.E.EL R10, desc[UR4][R20.64] ;  /* 0x00000004140a7981 */ /* 0x0004a2000c2e1900 */
[----:B----4-:R-:W-:-:S04]  /*0170*/  IMAD.WIDE R16, R15, 0x4, R16 ;  /* 0x000000040f107825 */ /* 0x010fc800078e0210 */
[----:B-----5:R-:W-:Y:S01]  /*0180*/  IMAD.WIDE R18, R15, 0x4, R18 ;  /* 0x000000040f127825 */ /* 0x020fe200078e0212 */
[----:B------:R4:W5:Y:S04]  /*0190*/  LDG.E.EL R11, desc[UR4][R16.64] ;  /* 0x00000004100b7981 */ /* 0x000968000c2e1900 */
[----:B------:R-:W5:Y:S01]  /*01a0*/  LDG.E.EL R14, desc[UR4][R18.64] ;  /* 0x00000004120e7981 */ /* 0x000f62000c2e1900 */
[----:B---3--:R-:W-:-:S05]  /*01b0*/  IMAD.WIDE R2, R0, 0x4, R2 ;  /* 0x0000000400027825 */ /* 0x008fca00078e0202 */
[----:B------:R-:W5:Y:S01]  /*01c0*/  LDG.E.128 R4, desc[UR4][R2.64] ;  /* 0x0000000402047981 */ /* 0x000f62000c1e1d00 */
[----:B0-2---:R-:W-:-:S04]  /*01d0*/  IMAD.WIDE R20, R15, 0x4, R12 ;  /* 0x000000040f147825 */ /* 0x005fc800078e020c */
[----:B-1----:R-:W-:Y:S01]  /*01e0*/  IMAD.WIDE R22, R15, 0x4, R8 ;  /* 0x000000040f167825 */ /* 0x002fe200078e0208 */
[----:B------:R-:W2:Y:S01]  /*01f0*/  LDG.E.EL R12, desc[UR4][R20.64] ;  /* 0x00000004140c7981 */ /* 0x000ea2000c2e1900 */
[----:B----4-:R-:W-:Y:S01]  /*0200*/  HFMA2.MMA R16, -RZ, RZ, 1.625, 0 ;  /* 0x3e800000ff107435 */ /* 0x010fe200000001ff */
[----:B------:R-:W0:Y:S02]  /*0210*/  LDC.64 R8, c[0x0][0x240] ;  /* 0x00009000ff087b82 */ /* 0x000e240000000a00 */
[----:B------:R-:W2:Y:S01]  /*0220*/  LDG.E.EL R13, desc[UR4][R22.64] ;  /* 0x00000004160d7981 */ /* 0x000ea2000c2e1900 */
[----:B------:R-:W-:-:S04]  /*0230*/  FADD R10, R10, 9.9999997473787516356e-06 ;  /* 0x3727c5ac0a0a7421 */ /* 0x000fc80000000000 */
[----:B------:R-:W1:Y:S02]  /*0240*/  MUFU.SQRT R15, R10 ;  /* 0x0000000a000f7308 */ /* 0x000e640000002000 */
[C---:B-1----:R-:W-:Y:S02]  /*0250*/  FSETP.GT.AND P0, PT, R15.reuse, 8.50705917302346158658e+37, PT ;  /* 0x7e8000000f00780b */ /* 0x042fe40003f04000 */
[----:B------:R-:W-:-:S11]  /*0260*/  FSETP.GEU.AND P1, PT, R15, 1.175494350822287508e-38, PT ;  /* 0x008000000f00780b */ /* 0x000fd60003f2e000 */
[----:B------:R-:W-:-:S04]  /*0270*/  @P0 FMUL R15, R15, 0.25 ;  /* 0x3e8000000f0f0820 */ /* 0x000fc80000400000 */
[----:B------:R-:W-:-:S06]  /*0280*/  @!P1 FMUL R15, R15, 16777216 ;  /* 0x4b8000000f0f9820 */ /* 0x000fcc0000400000 */
[----:B------:R-:W1:Y:S01]  /*0290*/  MUFU.RCP R15, R15 ;  /* 0x0000000f000f7308 */ /* 0x000e620000001000 */
[----:B------:R-:W-:Y:S01]  /*02a0*/  FSEL R16, R16, 1, P0 ;  /* 0x3f80000010107808 */ /* 0x000fe20000000000 */
[--C-:B-----5:R-:W-:Y:S01]  /*02b0*/  FADD R4, R4, R11.reuse ;  /* 0x0000000b04047221 */ /* 0x120fe20000000000 */
[--C-:B------:R-:W-:Y:S01]  /*02c0*/  FADD R5, R5, R11.reuse ;  /* 0x0000000b05057221 */ /* 0x100fe20000000000 */
[--C-:B------:R-:W-:Y:S02]  /*02d0*/  FADD R6, R6, R11.reuse ;  /* 0x0000000b06067221 */ /* 0x100fe40000000000 */
[----:B------:R-:W-:Y:S01]  /*02e0*/  @!P1 FMUL R16, R16, 16777216 ;  /* 0x4b80000010109820 */ /* 0x000fe20000400000 */
[----:B------:R-:W-:Y:S01]  /*02f0*/  FADD R7, R7, R11 ;  /* 0x0000000b07077221 */ /* 0x000fe20000000000 */
[C---:B------:R-:W-:Y:S01]  /*0300*/  FADD R11, -R14.reuse, R4 ;  /* 0x000000040e0b7221 */ /* 0x040fe20000000100 */
[C---:B------:R-:W-:Y:S02]  /*0310*/  FADD R17, -R14.reuse, R6 ;  /* 0x000000060e117221 */ /* 0x040fe40000000100 */
[C---:B------:R-:W-:Y:S01]  /*0320*/  FADD R19, -R14.reuse, R7 ;  /* 0x000000070e137221 */ /* 0x040fe20000000100 */
[----:B-1----:R-:W-:Y:S01]  /*0330*/  FMUL R16, R15, R16 ;  /* 0x000000100f107220 */ /* 0x002fe20000400000 */
[----:B------:R-:W-:-:S03]  /*0340*/  FADD R15, -R14, R5 ;  /* 0x000000050e0f7221 */ /* 0x000fc60000000100 */
[C---:B------:R-:W-:Y:S01]  /*0350*/  FMUL R11, R16.reuse, R11 ;  /* 0x0000000b100b7220 */ /* 0x040fe20000400000 */
[C---:B------:R-:W-:Y:S01]  /*0360*/  FMUL R14, R16.reuse, R15 ;  /* 0x0000000f100e7220 */ /* 0x040fe20000400000 */
[C---:B------:R-:W-:Y:S01]  /*0370*/  FMUL R10, R16.reuse, R17 ;  /* 0x00000011100a7220 */ /* 0x040fe20000400000 */
[----:B------:R-:W-:Y:S01]  /*0380*/  FMUL R16, R16, R19 ;  /* 0x0000001310107220 */ /* 0x000fe20000400000 */
[C-C-:B--2---:R-:W-:Y:S01]  /*0390*/  FFMA R11, R12.reuse, R11, R13.reuse ;  /* 0x0000000b0c0b7223 */ /* 0x144fe2000000000d */
[C-C-:B------:R-:W-:Y:S01]  /*03a0*/  FFMA R14, R12.reuse, R14, R13.reuse ;  /* 0x0000000e0c0e7223 */ /* 0x140fe2000000000d */
[C-C-:B------:R-:W-:Y:S01]  /*03b0*/  FFMA R10, R12.reuse, R10, R13.reuse ;  /* 0x0000000a0c0a7223 */ /* 0x140fe2000000000d */
[----:B------:R-:W-:Y:S02]  /*03c0*/  FFMA R16, R12, R16, R13 ;  /* 0x000000100c107223 */ /* 0x000fe4000000000d */
[----:B------:R-:W-:Y:S02]  /*03d0*/  FSETP.GEU.AND P3, PT, R11, RZ, PT ;  /* 0x000000ff0b00720b */ /* 0x000fe40003f6e000 */
[----:B------:R-:W-:-:S02]  /*03e0*/  FSETP.GEU.AND P2, PT, R14, RZ, PT ;  /* 0x000000ff0e00720b */ /* 0x000fc40003f4e000 */
[----:B------:R-:W-:Y:S02]  /*03f0*/  FSETP.GEU.AND P1, PT, R10, RZ, PT ;  /* 0x000000ff0a00720b */ /* 0x000fe40003f2e000 */
[----:B------:R-:W-:Y:S01]  /*0400*/  FSETP.GEU.AND P0, PT, R16, RZ, PT ;  /* 0x000000ff1000720b */ /* 0x000fe20003f0e000 */
[----:B0-----:R-:W-:Y:S01]  /*0410*/  IMAD.WIDE R12, R0, 0x4, R8 ;  /* 0x00000004000c7825 */ /* 0x001fe200078e0208 */
[----:B------:R-:W-:Y:S02]  /*0420*/  SEL R8, R11, RZ, P3 ;  /* 0x000000ff0b087207 */ /* 0x000fe40001800000 */
[----:B------:R-:W-:Y:S02]  /*0430*/  SEL R9, R14, RZ, P2 ;  /* 0x000000ff0e097207 */ /* 0x000fe40001000000 */
[----:B------:R-:W-:Y:S02]  /*0440*/  SEL R10, R10, RZ, P1 ;  /* 0x000000ff0a0a7207 */ /* 0x000fe40000800000 */
[----:B------:R-:W-:Y:S01]  /*0450*/  SEL R11, R16, RZ, P0 ;  /* 0x000000ff100b7207 */ /* 0x000fe20000000000 */
[----:B------:R-:W-:Y:S04]  /*0460*/  STG.E.128 desc[UR4][R2.64], R4 ;  /* 0x0000000402007986 */ /* 0x000fe8000c101d04 */
[----:B------:R-:W-:Y:S01]  /*0470*/  STG.E.128 desc[UR4][R12.64], R8 ;  /* 0x000000080c007986 */ /* 0x000fe2000c101d04 */
[----:B------:R-:W-:Y:S05]  /*0480*/  EXIT ;  /* 0x000000000000794d */ /* 0x000fea0003800000 */
.L_x_0:
[----:B------:R-:W-:-:S00]  /*0490*/  BRA `(.L_x_0) ;  /* 0xfffffffc00fc7947 */ /* 0x000fc0000383ffff */
[----:B------:R-:W-:-:S00]  /*04a0*/  NOP ;  /* 0x0000000000007918 */ /* 0x000fc00000000000 */
        /* <DEDUP_REMOVED lines=13> */
.L_x_1:


//--------------------- .nv.global.init           --------------------------
	.section	.nv.global.init,"aw",@progbits
.nv.global.init:
	.type		_$_str,@object
	.size		_$_str,(_$_str_$_2 - _$_str)
_$_str:
        /*0000*/ 	.byte	0x5f, 0x5f, 0x43, 0x55, 0x44, 0x41, 0x5f, 0x46, 0x54, 0x5a, 0x00
	.type		_$_str_$_2,@object
	.size		_$_str_$_2,(.L_1 - _$_str_$_2)
_$_str_$_2:
        /*000b*/ 	.byte	0x5f, 0x5f, 0x43, 0x55, 0x44, 0x41, 0x5f, 0x50, 0x52, 0x45, 0x43, 0x5f, 0x53, 0x51, 0x52, 0x54
        /*001b*/ 	.byte	0x00
.L_1:


//--------------------- .nv.constant0.triton_poi_fused__native_batch_norm_legit_no_training_convolution_relu_5 --------------------------
	.section	.nv.constant0.triton_poi_fused__native_batch_norm_legit_no_training_convolution_relu_5,"a",@progbits
	.sectionflags	@""
	.align	4
.nv.constant0.triton_poi_fused__native_batch_norm_legit_no_training_convolution_relu_5:
	.zero		588
